	.headerflags	@"EF_CUDA_TEXMODE_UNIFIED EF_CUDA_64BIT_ADDRESS EF_CUDA_ACCELERATORS EF_CUDA_SM90 EF_CUDA_VIRTUAL_SM(EF_CUDA_SM90)"
	.elftype	@"ET_EXEC"


//--------------------- .nv.info                  --------------------------
	.section	.nv.info,"",@"SHT_CUDA_INFO"
	.align	4


	//----- nvinfo : EIATTR_REGCOUNT
	.align		4
        /*0000*/ 	.byte	0x04, 0x2f
        /*0002*/ 	.short	(.L_3 - .L_2)
	.align		4
.L_2:
        /*0004*/ 	.word	index@(triton_poi_fused__native_batch_norm_legit_no_training_relu_25)
        /*0008*/ 	.word	0x00000016


	//----- nvinfo : EIATTR_MIN_STACK_SIZE
	.align		4
.L_3:
        /*000c*/ 	.byte	0x04, 0x12
        /*000e*/ 	.short	(.L_5 - .L_4)
	.align		4
.L_4:
        /*0010*/ 	.word	index@(triton_poi_fused__native_batch_norm_legit_no_training_relu_25)
        /*0014*/ 	.word	0x00000000


	//----- nvinfo : EIATTR_FRAME_SIZE
	.align		4
.L_5:
        /*0018*/ 	.byte	0x04, 0x11
        /*001a*/ 	.short	(.L_7 - .L_6)
	.align		4
.L_6:
        /*001c*/ 	.word	index@(triton_poi_fused__native_batch_norm_legit_no_training_relu_25)
        /*0020*/ 	.word	0x00000000


	//----- nvinfo : EIATTR_MIN_STACK_SIZE
	.align		4
.L_7:
        /*0024*/ 	.byte	0x04, 0x12
        /*0026*/ 	.short	(.L_9 - .L_8)
	.align		4
.L_8:
        /*0028*/ 	.word	index@(triton_poi_fused__native_batch_norm_legit_no_training_relu_25)
        /*002c*/ 	.word	0x00000000
.L_9:


//--------------------- .nv.info.triton_poi_fused__native_batch_norm_legit_no_training_relu_25 --------------------------
	.section	.nv.info.triton_poi_fused__native_batch_norm_legit_no_training_relu_25,"",@"SHT_CUDA_INFO"
	.sectionflags	@""
	.align	4


	//----- nvinfo : EIATTR_CUDA_API_VERSION
	.align		4
        /*0000*/ 	.byte	0x04, 0x37
        /*0002*/ 	.short	(.L_11 - .L_10)
.L_10:
        /*0004*/ 	.word	0x0000007c


	//----- nvinfo : EIATTR_KPARAM_INFO
	.align		4
.L_11:
        /*0008*/ 	.byte	0x04, 0x17
        /*000a*/ 	.short	(.L_13 - .L_12)
.L_12:
        /*000c*/ 	.word	0x00000000
        /*0010*/ 	.short	0x0006
        /*0012*/ 	.short	0x0030
        /*0014*/ 	.byte	0x00, 0xf0, 0x11, 0x00


	//----- nvinfo : EIATTR_KPARAM_INFO
	.align		4
.L_13:
        /*0018*/ 	.byte	0x04, 0x17
        /*001a*/ 	.short	(.L_15 - .L_14)
.L_14:
        /*001c*/ 	.word	0x00000000
        /*0020*/ 	.short	0x0005
        /*0022*/ 	.short	0x0028
        /*0024*/ 	.byte	0x00, 0xf4, 0x21, 0x00


	//----- nvinfo : EIATTR_KPARAM_INFO
	.align		4
.L_15:
        /*0028*/ 	.byte	0x04, 0x17
        /*002a*/ 	.short	(.L_17 - .L_16)
.L_16:
        /*002c*/ 	.word	0x00000000
        /*0030*/ 	.short	0x0004
        /*0032*/ 	.short	0x0020
        /*0034*/ 	.byte	0x00, 0xf4, 0x21, 0x00


	//----- nvinfo : EIATTR_KPARAM_INFO
	.align		4
.L_17:
        /*0038*/ 	.byte	0x04, 0x17
        /*003a*/ 	.short	(.L_19 - .L_18)
.L_18:
        /*003c*/ 	.word	0x00000000
        /*0040*/ 	.short	0x0003
        /*0042*/ 	.short	0x0018
        /*0044*/ 	.byte	0x00, 0xf4, 0x21, 0x00


	//----- nvinfo : EIATTR_KPARAM_INFO
	.align		4
.L_19:
        /*0048*/ 	.byte	0x04, 0x17
        /*004a*/ 	.short	(.L_21 - .L_20)
.L_20:
        /*004c*/ 	.word	0x00000000
        /*0050*/ 	.short	0x0002
        /*0052*/ 	.short	0x0010
        /*0054*/ 	.byte	0x00, 0xf4, 0x21, 0x00


	//----- nvinfo : EIATTR_KPARAM_INFO
	.align		4
.L_21:
        /*0058*/ 	.byte	0x04, 0x17
        /*005a*/ 	.short	(.L_23 - .L_22)
.L_22:
        /*005c*/ 	.word	0x00000000
        /*0060*/ 	.short	0x0001
        /*0062*/ 	.short	0x0008
        /*0064*/ 	.byte	0x00, 0xf4, 0x21, 0x00


	//----- nvinfo : EIATTR_KPARAM_INFO
	.align		4
.L_23:
        /*0068*/ 	.byte	0x04, 0x17
        /*006a*/ 	.short	(.L_25 - .L_24)
.L_24:
        /*006c*/ 	.word	0x00000000
        /*0070*/ 	.short	0x0000
        /*0072*/ 	.short	0x0000
        /*0074*/ 	.byte	0x00, 0xf4, 0x21, 0x00


	//----- nvinfo : EIATTR_SPARSE_MMA_MASK
	.align		4
.L_25:
        /*0078*/ 	.byte	0x03, 0x50
        /*007a*/ 	.short	0x0000


	//----- nvinfo : EIATTR_MAXREG_COUNT
	.align		4
        /*007c*/ 	.byte	0x03, 0x1b
        /*007e*/ 	.short	0x00ff


	//----- nvinfo : EIATTR_EXIT_INSTR_OFFSETS
	.align		4
        /*0080*/ 	.byte	0x04, 0x1c
        /*0082*/ 	.short	(.L_27 - .L_26)


	//   ....[0]....
.L_26:
        /*0084*/ 	.word	0x00000410


	//   ....[1]....
        /*0088*/ 	.word	0x00000430


	//----- nvinfo : EIATTR_REQNTID
	.align		4
.L_27:
        /*008c*/ 	.byte	0x04, 0x10
        /*008e*/ 	.short	(.L_29 - .L_28)
.L_28:
        /*0090*/ 	.word	0x00000100
        /*0094*/ 	.word	0x00000001
        /*0098*/ 	.word	0x00000001


	//----- nvinfo : EIATTR_CBANK_PARAM_SIZE
	.align		4
.L_29:
        /*009c*/ 	.byte	0x03, 0x19
        /*009e*/ 	.short	0x0034


	//----- nvinfo : EIATTR_PARAM_CBANK
	.align		4
        /*00a0*/ 	.byte	0x04, 0x0a
        /*00a2*/ 	.short	(.L_31 - .L_30)
	.align		4
.L_30:
        /*00a4*/ 	.word	index@(.nv.constant0.triton_poi_fused__native_batch_norm_legit_no_training_relu_25)
        /*00a8*/ 	.short	0x0210
        /*00aa*/ 	.short	0x0034


	//----- nvinfo : EIATTR_SW_WAR
	.align		4
.L_31:
        /*00ac*/ 	.byte	0x04, 0x36
        /*00ae*/ 	.short	(.L_33 - .L_32)
.L_32:
        /*00b0*/ 	.word	0x00000008
.L_33:


//--------------------- .nv.callgraph             --------------------------
	.section	.nv.callgraph,"",@"SHT_CUDA_CALLGRAPH"
	.align	4
	.sectionentsize	8
	.align		4
        /*0000*/ 	.word	0x00000000
	.align		4
        /*0004*/ 	.word	0xffffffff
	.align		4
        /*0008*/ 	.word	0x00000000
	.align		4
        /*000c*/ 	.word	0xfffffffe
	.align		4
        /*0010*/ 	.word	0x00000000
	.align		4
        /*0014*/ 	.word	0xfffffffd
	.align		4
        /*0018*/ 	.word	0x00000000
	.align		4
        /*001c*/ 	.word	0xfffffffc


//--------------------- .nv.constant4             --------------------------
	.section	.nv.constant4,"a",@progbits
	.align	8
	.align		8
.nv.constant4:
        /*0000*/ 	.dword	_$_str
	.align		8
        /*0008*/ 	.dword	_$_str_$_2


//--------------------- .text.triton_poi_fused__native_batch_norm_legit_no_training_relu_25 --------------------------
	.section	.text.triton_poi_fused__native_batch_norm_legit_no_training_relu_25,"ax",@progbits
	.align	128
        .global         triton_poi_fused__native_batch_norm_legit_no_training_relu_25
        .type           triton_poi_fused__native_batch_norm_legit_no_training_relu_25,@function
        .size           triton_poi_fused__native_batch_norm_legit_no_training_relu_25,(.L_x_1 - triton_poi_fused__native_batch_norm_legit_no_training_relu_25)
        .other          triton_poi_fused__native_batch_norm_legit_no_training_relu_25,@"STO_CUDA_ENTRY STV_DEFAULT"
triton_poi_fused__native_batch_norm_legit_no_training_relu_25:
.text.triton_poi_fused__native_batch_norm_legit_no_training_relu_25:
[----:B------:R-:W0:Y:S01]  /*0000*/  LDC R1, c[0x0][0x28] ;  /* 0x00000a00ff017b82 */ /* 0x000e220000000800 */
[----:B------:R-:W1:Y:S07]  /*0010*/  S2R R0, SR_TID.X ;  /* 0x0000000000007919 */ /* 0x000e6e0000002100 */
[----:B------:R-:W2:Y:S01]  /*0020*/  LDC.64 R8, c[0x0][0x220] ;  /* 0x00008800ff087b82 */ /* 0x000ea20000000a00 */
[----:B------:R-:W-:Y:S01]  /*0030*/  ULDC.64 UR4, c[0x0][0x208] ;  /* 0x0000820000047ab9 */ /* 0x000fe20000000a00 */
[----:B------:R-:W3:Y:S06]  /*0040*/  S2R R3, SR_CTAID.X ;  /* 0x0000000000037919 */ /* 0x000eec0000002500 */
[----:B------:R-:W4:Y:S08]  /*0050*/  LDC.64 R12, c[0x0][0x210] ;  /* 0x00008400ff0c7b82 */ /* 0x000f300000000a00 */
[----:B------:R-:W5:Y:S08]  /*0060*/  LDC.64 R14, c[0x0][0x218] ;  /* 0x00008600ff0e7b82 */ /* 0x000f700000000a00 */
[----:B------:R-:W5:Y:S01]  /*0070*/  LDC.64 R16, c[0x0][0x228] ;  /* 0x00008a00ff107b82 */ /* 0x000f620000000a00 */
[----:B-1----:R-:W-:-:S07]  /*0080*/  SHF.L.U32 R0, R0, 0x1, RZ ;  /* 0x0000000100007819 */ /* 0x002fce00000006ff */
[----:B------:R-:W1:Y:S01]  /*0090*/  LDC.64 R18, c[0x0][0x230] ;  /* 0x00008c00ff127b82 */ /* 0x000e620000000a00 */
[----:B------:R-:W-:-:S04]  /*00a0*/  LOP3.LUT R0, R0, 0x1fe, RZ, 0xc0, !PT ;  /* 0x000001fe00007812 */ /* 0x000fc800078ec0ff */
[----:B---3--:R-:W-:-:S04]  /*00b0*/  LEA R0, R3, R0, 0x9 ;  /* 0x0000000003007211 */ /* 0x008fc800078e48ff */
[C---:B------:R-:W-:Y:S01]  /*00c0*/  ISETP.GE.AND P0, PT, R0.reuse, 0x396c0, PT ;  /* 0x000396c00000780c */ /* 0x040fe20003f06270 */
[----:B------:R-:W-:-:S05]  /*00d0*/  IMAD.HI R2, R0, 0x2aaaaaab, RZ ;  /* 0x2aaaaaab00027827 */ /* 0x000fca00078e02ff */
[----:B------:R-:W-:-:S04]  /*00e0*/  SHF.R.U32.HI R3, RZ, 0x1f, R2 ;  /* 0x0000001fff037819 */ /* 0x000fc80000011602 */
[----:B------:R-:W-:-:S05]  /*00f0*/  LEA.HI R3, R2, R3, RZ, 0x1d ;  /* 0x0000000302037211 */ /* 0x000fca00078fe8ff */
[----:B------:R-:W-:Y:S01]  /*0100*/  IMAD R11, R3, -0x30, R0 ;  /* 0xffffffd0030b7824 */ /* 0x000fe200078e0200 */
[----:B------:R-:W-:-:S03]  /*0110*/  CS2R R2, SRZ ;  /* 0x0000000000027805 */ /* 0x000fc6000001ff00 */
[----:B--2---:R-:W-:-:S05]  /*0120*/  IMAD.WIDE R8, R11, 0x4, R8 ;  /* 0x000000040b087825 */ /* 0x004fca00078e0208 */
[----:B------:R2:W3:Y:S01]  /*0130*/  @!P0 LDG.E.EL.64 R2, desc[UR4][R8.64] ;  /* 0x0000000408028981 */ /* 0x0004e2000c2e1b00 */
[----:B------:R-:W-:Y:S02]  /*0140*/  CS2R R4, SRZ ;  /* 0x0000000000047805 */ /* 0x000fe4000001ff00 */
[----:B------:R-:W-:Y:S01]  /*0150*/  CS2R R6, SRZ ;  /* 0x0000000000067805 */ /* 0x000fe2000001ff00 */
[----:B----4-:R-:W-:-:S04]  /*0160*/  IMAD.WIDE R12, R0, 0x4, R12 ;  /* 0x00000004000c7825 */ /* 0x010fc800078e020c */
[C---:B-----5:R-:W-:Y:S01]  /*0170*/  IMAD.WIDE R14, R11.reuse, 0x4, R14 ;  /* 0x000000040b0e7825 */ /* 0x060fe200078e020e */
[----:B------:R-:W4:Y:S01]  /*0180*/  @!P0 LDG.E.64 R4, desc[UR4][R12.64] ;  /* 0x000000040c048981 */ /* 0x000f22000c1e1b00 */
[----:B--2---:R-:W-:Y:S02]  /*0190*/  CS2R R8, SRZ ;  /* 0x0000000000087805 */ /* 0x004fe4000001ff00 */
[C---:B0-----:R-:W-:Y:S01]  /*01a0*/  IMAD.WIDE R16, R11.reuse, 0x4, R16 ;  /* 0x000000040b107825 */ /* 0x041fe200078e0210 */
[----:B------:R0:W4:Y:S03]  /*01b0*/  @!P0 LDG.E.EL.64 R6, desc[UR4][R14.64] ;  /* 0x000000040e068981 */ /* 0x000126000c2e1b00 */
[----:B-1----:R-:W-:Y:S01]  /*01c0*/  IMAD.WIDE R18, R11, 0x4, R18 ;  /* 0x000000040b127825 */ /* 0x002fe200078e0212 */
[----:B------:R-:W-:-:S04]  /*01d0*/  CS2R R10, SRZ ;  /* 0x00000000000a7805 */ /* 0x000fc8000001ff00 */
[----:B------:R-:W2:Y:S04]  /*01e0*/  @!P0 LDG.E.EL.64 R8, desc[UR4][R18.64] ;  /* 0x0000000412088981 */ /* 0x000ea8000c2e1b00 */
[----:B------:R-:W2:Y:S01]  /*01f0*/  @!P0 LDG.E.EL.64 R10, desc[UR4][R16.64] ;  /* 0x00000004100a8981 */ /* 0x000ea2000c2e1b00 */
[----:B0-----:R-:W-:Y:S01]  /*0200*/  HFMA2.MMA R14, -RZ, RZ, 1.625, 0 ;  /* 0x3e800000ff0e7435 */ /* 0x001fe200000001ff */
[----:B---3--:R-:W-:Y:S01]  /*0210*/  FADD R2, R2, 0.0010000000474974513054 ;  /* 0x3a83126f02027421 */ /* 0x008fe20000000000 */
[----:B------:R-:W-:-:S03]  /*0220*/  FADD R3, R3, 0.0010000000474974513054 ;  /* 0x3a83126f03037421 */ /* 0x000fc60000000000 */
[----:B------:R-:W0:Y:S08]  /*0230*/  MUFU.SQRT R12, R2 ;  /* 0x00000002000c7308 */ /* 0x000e300000002000 */
[----:B------:R1:W3:Y:S01]  /*0240*/  MUFU.SQRT R13, R3 ;  /* 0x00000003000d7308 */ /* 0x0002e20000002000 */
[C---:B0-----:R-:W-:Y:S02]  /*0250*/  FSETP.GT.AND P1, PT, R12.reuse, 8.50705917302346158658e+37, PT ;  /* 0x7e8000000c00780b */ /* 0x041fe40003f24000 */
[----:B------:R-:W-:Y:S01]  /*0260*/  FSETP.GEU.AND P3, PT, R12, 1.175494350822287508e-38, PT ;  /* 0x008000000c00780b */ /* 0x000fe20003f6e000 */
[----:B-1----:R-:W0:Y:S01]  /*0270*/  LDC.64 R2, c[0x0][0x238] ;  /* 0x00008e00ff027b82 */ /* 0x002e220000000a00 */
[----:B---3--:R-:W-:-:S02]  /*0280*/  FSETP.GT.AND P2, PT, R13, 8.50705917302346158658e+37, PT ;  /* 0x7e8000000d00780b */ /* 0x008fc40003f44000 */
[----:B------:R-:W-:-:S07]  /*0290*/  FSETP.GEU.AND P4, PT, R13, 1.175494350822287508e-38, PT ;  /* 0x008000000d00780b */ /* 0x000fce0003f8e000 */
[----:B------:R-:W-:-:S04]  /*02a0*/  @P1 FMUL R12, R12, 0.25 ;  /* 0x3e8000000c0c1820 */ /* 0x000fc80000400000 */
[----:B------:R-:W-:Y:S01]  /*02b0*/  @!P3 FMUL R12, R12, 16777216 ;  /* 0x4b8000000c0cb820 */ /* 0x000fe20000400000 */
[----:B------:R-:W-:-:S04]  /*02c0*/  @P2 FMUL R13, R13, 0.25 ;  /* 0x3e8000000d0d2820 */ /* 0x000fc80000400000 */
[----:B------:R-:W-:Y:S01]  /*02d0*/  @!P4 FMUL R13, R13, 16777216 ;  /* 0x4b8000000d0dc820 */ /* 0x000fe20000400000 */
[----:B------:R-:W1:Y:S01]  /*02e0*/  MUFU.RCP R12, R12 ;  /* 0x0000000c000c7308 */ /* 0x000e620000001000 */
[----:B------:R-:W-:-:S07]  /*02f0*/  FSEL R15, R14, 1, P1 ;  /* 0x3f8000000e0f7808 */ /* 0x000fce0000800000 */
[----:B------:R-:W3:Y:S01]  /*0300*/  MUFU.RCP R13, R13 ;  /* 0x0000000d000d7308 */ /* 0x000ee20000001000 */
[----:B------:R-:W-:Y:S01]  /*0310*/  FSEL R14, R14, 1, P2 ;  /* 0x3f8000000e0e7808 */ /* 0x000fe20001000000 */
[----:B------:R-:W-:-:S04]  /*0320*/  @!P3 FMUL R15, R15, 16777216 ;  /* 0x4b8000000f0fb820 */ /* 0x000fc80000400000 */
[----:B------:R-:W-:Y:S01]  /*0330*/  @!P4 FMUL R14, R14, 16777216 ;  /* 0x4b8000000e0ec820 */ /* 0x000fe20000400000 */
[----:B----4-:R-:W-:Y:S01]  /*0340*/  FADD R5, -R7, R5 ;  /* 0x0000000507057221 */ /* 0x010fe20000000100 */
[----:B------:R-:W-:Y:S01]  /*0350*/  FADD R4, -R6, R4 ;  /* 0x0000000406047221 */ /* 0x000fe20000000100 */
[----:B-1----:R-:W-:Y:S01]  /*0360*/  FMUL R15, R12, R15 ;  /* 0x0000000f0c0f7220 */ /* 0x002fe20000400000 */
[----:B---3--:R-:W-:-:S03]  /*0370*/  FMUL R14, R13, R14 ;  /* 0x0000000e0d0e7220 */ /* 0x008fc60000400000 */
[----:B------:R-:W-:Y:S01]  /*0380*/  FMUL R15, R4, R15 ;  /* 0x0000000f040f7220 */ /* 0x000fe20000400000 */
[----:B------:R-:W-:-:S03]  /*0390*/  FMUL R14, R5, R14 ;  /* 0x0000000e050e7220 */ /* 0x000fc60000400000 */
[----:B--2---:R-:W-:Y:S01]  /*03a0*/  FFMA R8, R15, R10, R8 ;  /* 0x0000000a0f087223 */ /* 0x004fe20000000008 */
[----:B------:R-:W-:-:S04]  /*03b0*/  FFMA R9, R14, R11, R9 ;  /* 0x0000000b0e097223 */ /* 0x000fc80000000009 */
[----:B------:R-:W-:Y:S02]  /*03c0*/  FSETP.GEU.AND P1, PT, R8, RZ, PT ;  /* 0x000000ff0800720b */ /* 0x000fe40003f2e000 */
[C---:B------:R-:W-:Y:S01]  /*03d0*/  FSETP.GEU.AND P2, PT, R9.reuse, RZ, PT ;  /* 0x000000ff0900720b */ /* 0x040fe20003f4e000 */
[----:B0-----:R-:W-:Y:S01]  /*03e0*/  IMAD.WIDE R2, R0, 0x4, R2 ;  /* 0x0000000400027825 */ /* 0x001fe200078e0202 */
[----:B------:R-:W-:Y:S02]  /*03f0*/  FSEL R8, R8, RZ, P1 ;  /* 0x000000ff08087208 */ /* 0x000fe40000800000 */
[----:B------:R-:W-:Y:S01]  /*0400*/  FSEL R9, R9, RZ, P2 ;  /* 0x000000ff09097208 */ /* 0x000fe20001000000 */
[----:B------:R-:W-:Y:S08]  /*0410*/  @P0 EXIT ;  /* 0x000000000000094d */ /* 0x000ff00003800000 */
[----:B------:R-:W-:Y:S01]  /*0420*/  STG.E.64 desc[UR4][R2.64], R8 ;  /* 0x0000000802007986 */ /* 0x000fe2000c101b04 */
[----:B------:R-:W-:Y:S05]  /*0430*/  EXIT ;  /* 0x000000000000794d */ /* 0x000fea0003800000 */
.L_x_0:
[----:B------:R-:W-:-:S00]  /*0440*/  BRA `(.L_x_0) ;  /* 0xfffffffc00fc7947 */ /* 0x000fc0000383ffff */
[----:B------:R-:W-:-:S00]  /*0450*/  NOP ;  /* 0x0000000000007918 */ /* 0x000fc00000000000 */
        /* <DEDUP_REMOVED lines=10> */
.L_x_1:


//--------------------- .nv.global.init           --------------------------
	.section	.nv.global.init,"aw",@progbits
.nv.global.init:
	.type		_$_str,@object
	.size		_$_str,(_$_str_$_2 - _$_str)
_$_str:
        /*0000*/ 	.byte	0x5f, 0x5f, 0x43, 0x55, 0x44, 0x41, 0x5f, 0x46, 0x54, 0x5a, 0x00
	.type		_$_str_$_2,@object
	.size		_$_str_$_2,(.L_1 - _$_str_$_2)
_$_str_$_2:
        /*000b*/ 	.byte	0x5f, 0x5f, 0x43, 0x55, 0x44, 0x41, 0x5f, 0x50, 0x52, 0x45, 0x43, 0x5f, 0x53, 0x51, 0x52, 0x54
        /*001b*/ 	.byte	0x00
.L_1:


//--------------------- .nv.constant0.triton_poi_fused__native_batch_norm_legit_no_training_relu_25 --------------------------
	.section	.nv.constant0.triton_poi_fused__native_batch_norm_legit_no_training_relu_25,"a",@progbits
	.sectionflags	@""
	.align	4
.nv.constant0.triton_poi_fused__native_batch_norm_legit_no_training_relu_25:
	.zero		580
